//
// Generated by NVIDIA NVVM Compiler
//
// Compiler Build ID: CL-36424714
// Cuda compilation tools, release 13.0, V13.0.88
// Based on NVVM 20.0.0
//

.version 9.0
.target sm_100
.address_size 64

	// .globl	_Z22matrix_vector_multiplyPdS_S_i

.visible .entry _Z22matrix_vector_multiplyPdS_S_i(
	.param .u64 .ptr .align 1 _Z22matrix_vector_multiplyPdS_S_i_param_0,
	.param .u64 .ptr .align 1 _Z22matrix_vector_multiplyPdS_S_i_param_1,
	.param .u64 .ptr .align 1 _Z22matrix_vector_multiplyPdS_S_i_param_2,
	.param .u32 _Z22matrix_vector_multiplyPdS_S_i_param_3
)
{
	.reg .pred 	%p<11>;
	.reg .b32 	%r<37>;
	.reg .b64 	%rd<31>;
	.reg .b64 	%fd<112>;

	ld.param.u64 	%rd11, [_Z22matrix_vector_multiplyPdS_S_i_param_0];
	ld.param.u64 	%rd12, [_Z22matrix_vector_multiplyPdS_S_i_param_1];
	ld.param.u64 	%rd10, [_Z22matrix_vector_multiplyPdS_S_i_param_2];
	ld.param.u32 	%r23, [_Z22matrix_vector_multiplyPdS_S_i_param_3];
	cvta.to.global.u64 	%rd1, %rd12;
	cvta.to.global.u64 	%rd2, %rd11;
	mov.u32 	%r24, %ctaid.x;
	mov.u32 	%r25, %ntid.x;
	mov.u32 	%r26, %tid.x;
	mad.lo.s32 	%r1, %r24, %r25, %r26;
	setp.ge.s32 	%p1, %r1, %r23;
	@%p1 bra 	$L__BB0_15;
	setp.lt.s32 	%p2, %r23, 1;
	mov.f64 	%fd111, 0d0000000000000000;
	@%p2 bra 	$L__BB0_14;
	mul.lo.s32 	%r2, %r23, %r1;
	and.b32  	%r3, %r23, 15;
	setp.lt.u32 	%p3, %r23, 16;
	mov.f64 	%fd111, 0d0000000000000000;
	mov.b32 	%r33, 0;
	@%p3 bra 	$L__BB0_5;
	and.b32  	%r33, %r23, 2147483632;
	neg.s32 	%r31, %r33;
	add.s64 	%rd3, %rd2, 64;
	add.s64 	%rd29, %rd1, 64;
	mov.f64 	%fd111, 0d0000000000000000;
	mov.u32 	%r30, %r2;
$L__BB0_4:
	.pragma "nounroll";
	mul.wide.s32 	%rd13, %r30, 8;
	add.s64 	%rd14, %rd3, %rd13;
	ld.global.f64 	%fd18, [%rd14+-64];
	ld.global.f64 	%fd19, [%rd29+-64];
	fma.rn.f64 	%fd20, %fd18, %fd19, %fd111;
	ld.global.f64 	%fd21, [%rd14+-56];
	ld.global.f64 	%fd22, [%rd29+-56];
	fma.rn.f64 	%fd23, %fd21, %fd22, %fd20;
	ld.global.f64 	%fd24, [%rd14+-48];
	ld.global.f64 	%fd25, [%rd29+-48];
	fma.rn.f64 	%fd26, %fd24, %fd25, %fd23;
	ld.global.f64 	%fd27, [%rd14+-40];
	ld.global.f64 	%fd28, [%rd29+-40];
	fma.rn.f64 	%fd29, %fd27, %fd28, %fd26;
	ld.global.f64 	%fd30, [%rd14+-32];
	ld.global.f64 	%fd31, [%rd29+-32];
	fma.rn.f64 	%fd32, %fd30, %fd31, %fd29;
	ld.global.f64 	%fd33, [%rd14+-24];
	ld.global.f64 	%fd34, [%rd29+-24];
	fma.rn.f64 	%fd35, %fd33, %fd34, %fd32;
	ld.global.f64 	%fd36, [%rd14+-16];
	ld.global.f64 	%fd37, [%rd29+-16];
	fma.rn.f64 	%fd38, %fd36, %fd37, %fd35;
	ld.global.f64 	%fd39, [%rd14+-8];
	ld.global.f64 	%fd40, [%rd29+-8];
	fma.rn.f64 	%fd41, %fd39, %fd40, %fd38;
	ld.global.f64 	%fd42, [%rd14];
	ld.global.f64 	%fd43, [%rd29];
	fma.rn.f64 	%fd44, %fd42, %fd43, %fd41;
	ld.global.f64 	%fd45, [%rd14+8];
	ld.global.f64 	%fd46, [%rd29+8];
	fma.rn.f64 	%fd47, %fd45, %fd46, %fd44;
	ld.global.f64 	%fd48, [%rd14+16];
	ld.global.f64 	%fd49, [%rd29+16];
	fma.rn.f64 	%fd50, %fd48, %fd49, %fd47;
	ld.global.f64 	%fd51, [%rd14+24];
	ld.global.f64 	%fd52, [%rd29+24];
	fma.rn.f64 	%fd53, %fd51, %fd52, %fd50;
	ld.global.f64 	%fd54, [%rd14+32];
	ld.global.f64 	%fd55, [%rd29+32];
	fma.rn.f64 	%fd56, %fd54, %fd55, %fd53;
	ld.global.f64 	%fd57, [%rd14+40];
	ld.global.f64 	%fd58, [%rd29+40];
	fma.rn.f64 	%fd59, %fd57, %fd58, %fd56;
	ld.global.f64 	%fd60, [%rd14+48];
	ld.global.f64 	%fd61, [%rd29+48];
	fma.rn.f64 	%fd62, %fd60, %fd61, %fd59;
	ld.global.f64 	%fd63, [%rd14+56];
	ld.global.f64 	%fd64, [%rd29+56];
	fma.rn.f64 	%fd111, %fd63, %fd64, %fd62;
	add.s32 	%r31, %r31, 16;
	add.s32 	%r30, %r30, 16;
	add.s64 	%rd29, %rd29, 128;
	setp.ne.s32 	%p4, %r31, 0;
	@%p4 bra 	$L__BB0_4;
$L__BB0_5:
	setp.eq.s32 	%p5, %r3, 0;
	@%p5 bra 	$L__BB0_14;
	and.b32  	%r11, %r23, 7;
	setp.lt.u32 	%p6, %r3, 8;
	@%p6 bra 	$L__BB0_8;
	add.s32 	%r28, %r33, %r2;
	mul.wide.s32 	%rd15, %r28, 8;
	add.s64 	%rd16, %rd2, %rd15;
	ld.global.f64 	%fd66, [%rd16];
	mul.wide.u32 	%rd17, %r33, 8;
	add.s64 	%rd18, %rd1, %rd17;
	ld.global.f64 	%fd67, [%rd18];
	fma.rn.f64 	%fd68, %fd66, %fd67, %fd111;
	ld.global.f64 	%fd69, [%rd16+8];
	ld.global.f64 	%fd70, [%rd18+8];
	fma.rn.f64 	%fd71, %fd69, %fd70, %fd68;
	ld.global.f64 	%fd72, [%rd16+16];
	ld.global.f64 	%fd73, [%rd18+16];
	fma.rn.f64 	%fd74, %fd72, %fd73, %fd71;
	ld.global.f64 	%fd75, [%rd16+24];
	ld.global.f64 	%fd76, [%rd18+24];
	fma.rn.f64 	%fd77, %fd75, %fd76, %fd74;
	ld.global.f64 	%fd78, [%rd16+32];
	ld.global.f64 	%fd79, [%rd18+32];
	fma.rn.f64 	%fd80, %fd78, %fd79, %fd77;
	ld.global.f64 	%fd81, [%rd16+40];
	ld.global.f64 	%fd82, [%rd18+40];
	fma.rn.f64 	%fd83, %fd81, %fd82, %fd80;
	ld.global.f64 	%fd84, [%rd16+48];
	ld.global.f64 	%fd85, [%rd18+48];
	fma.rn.f64 	%fd86, %fd84, %fd85, %fd83;
	ld.global.f64 	%fd87, [%rd16+56];
	ld.global.f64 	%fd88, [%rd18+56];
	fma.rn.f64 	%fd111, %fd87, %fd88, %fd86;
	add.s32 	%r33, %r33, 8;
$L__BB0_8:
	setp.eq.s32 	%p7, %r11, 0;
	@%p7 bra 	$L__BB0_14;
	and.b32  	%r14, %r23, 3;
	setp.lt.u32 	%p8, %r11, 4;
	@%p8 bra 	$L__BB0_11;
	add.s32 	%r29, %r33, %r2;
	mul.wide.s32 	%rd19, %r29, 8;
	add.s64 	%rd20, %rd2, %rd19;
	ld.global.f64 	%fd90, [%rd20];
	mul.wide.u32 	%rd21, %r33, 8;
	add.s64 	%rd22, %rd1, %rd21;
	ld.global.f64 	%fd91, [%rd22];
	fma.rn.f64 	%fd92, %fd90, %fd91, %fd111;
	ld.global.f64 	%fd93, [%rd20+8];
	ld.global.f64 	%fd94, [%rd22+8];
	fma.rn.f64 	%fd95, %fd93, %fd94, %fd92;
	ld.global.f64 	%fd96, [%rd20+16];
	ld.global.f64 	%fd97, [%rd22+16];
	fma.rn.f64 	%fd98, %fd96, %fd97, %fd95;
	ld.global.f64 	%fd99, [%rd20+24];
	ld.global.f64 	%fd100, [%rd22+24];
	fma.rn.f64 	%fd111, %fd99, %fd100, %fd98;
	add.s32 	%r33, %r33, 4;
$L__BB0_11:
	setp.eq.s32 	%p9, %r14, 0;
	@%p9 bra 	$L__BB0_14;
	mul.wide.u32 	%rd23, %r33, 8;
	add.s64 	%rd30, %rd1, %rd23;
	add.s32 	%r36, %r33, %r2;
	neg.s32 	%r35, %r14;
$L__BB0_13:
	.pragma "nounroll";
	mul.wide.s32 	%rd24, %r36, 8;
	add.s64 	%rd25, %rd2, %rd24;
	ld.global.f64 	%fd101, [%rd25];
	ld.global.f64 	%fd102, [%rd30];
	fma.rn.f64 	%fd111, %fd101, %fd102, %fd111;
	add.s64 	%rd30, %rd30, 8;
	add.s32 	%r36, %r36, 1;
	add.s32 	%r35, %r35, 1;
	setp.ne.s32 	%p10, %r35, 0;
	@%p10 bra 	$L__BB0_13;
$L__BB0_14:
	cvta.to.global.u64 	%rd26, %rd10;
	mul.wide.s32 	%rd27, %r1, 8;
	add.s64 	%rd28, %rd26, %rd27;
	st.global.f64 	[%rd28], %fd111;
$L__BB0_15:
	ret;

}
	// .globl	_Z10vector_addPdS_S_di
.visible .entry _Z10vector_addPdS_S_di(
	.param .u64 .ptr .align 1 _Z10vector_addPdS_S_di_param_0,
	.param .u64 .ptr .align 1 _Z10vector_addPdS_S_di_param_1,
	.param .u64 .ptr .align 1 _Z10vector_addPdS_S_di_param_2,
	.param .f64 _Z10vector_addPdS_S_di_param_3,
	.param .u32 _Z10vector_addPdS_S_di_param_4
)
{
	.reg .pred 	%p<2>;
	.reg .b32 	%r<6>;
	.reg .b64 	%rd<11>;
	.reg .b64 	%fd<5>;

	ld.param.u64 	%rd1, [_Z10vector_addPdS_S_di_param_0];
	ld.param.u64 	%rd2, [_Z10vector_addPdS_S_di_param_1];
	ld.param.u64 	%rd3, [_Z10vector_addPdS_S_di_param_2];
	ld.param.f64 	%fd1, [_Z10vector_addPdS_S_di_param_3];
	ld.param.u32 	%r2, [_Z10vector_addPdS_S_di_param_4];
	mov.u32 	%r3, %ctaid.x;
	mov.u32 	%r4, %ntid.x;
	mov.u32 	%r5, %tid.x;
	mad.lo.s32 	%r1, %r3, %r4, %r5;
	setp.ge.s32 	%p1, %r1, %r2;
	@%p1 bra 	$L__BB1_2;
	cvta.to.global.u64 	%rd4, %rd2;
	cvta.to.global.u64 	%rd5, %rd3;
	cvta.to.global.u64 	%rd6, %rd1;
	mul.wide.s32 	%rd7, %r1, 8;
	add.s64 	%rd8, %rd4, %rd7;
	ld.global.f64 	%fd2, [%rd8];
	add.s64 	%rd9, %rd5, %rd7;
	ld.global.f64 	%fd3, [%rd9];
	fma.rn.f64 	%fd4, %fd1, %fd3, %fd2;
	add.s64 	%rd10, %rd6, %rd7;
	st.global.f64 	[%rd10], %fd4;
$L__BB1_2:
	ret;

}
	// .globl	_Z15vector_subtractPdS_S_di
.visible .entry _Z15vector_subtractPdS_S_di(
	.param .u64 .ptr .align 1 _Z15vector_subtractPdS_S_di_param_0,
	.param .u64 .ptr .align 1 _Z15vector_subtractPdS_S_di_param_1,
	.param .u64 .ptr .align 1 _Z15vector_subtractPdS_S_di_param_2,
	.param .f64 _Z15vector_subtractPdS_S_di_param_3,
	.param .u32 _Z15vector_subtractPdS_S_di_param_4
)
{
	.reg .pred 	%p<2>;
	.reg .b32 	%r<6>;
	.reg .b64 	%rd<11>;
	.reg .b64 	%fd<6>;

	ld.param.u64 	%rd1, [_Z15vector_subtractPdS_S_di_param_0];
	ld.param.u64 	%rd2, [_Z15vector_subtractPdS_S_di_param_1];
	ld.param.u64 	%rd3, [_Z15vector_subtractPdS_S_di_param_2];
	ld.param.f64 	%fd1, [_Z15vector_subtractPdS_S_di_param_3];
	ld.param.u32 	%r2, [_Z15vector_subtractPdS_S_di_param_4];
	mov.u32 	%r3, %ctaid.x;
	mov.u32 	%r4, %ntid.x;
	mov.u32 	%r5, %tid.x;
	mad.lo.s32 	%r1, %r3, %r4, %r5;
	setp.ge.s32 	%p1, %r1, %r2;
	@%p1 bra 	$L__BB2_2;
	cvta.to.global.u64 	%rd4, %rd2;
	cvta.to.global.u64 	%rd5, %rd3;
	cvta.to.global.u64 	%rd6, %rd1;
	mul.wide.s32 	%rd7, %r1, 8;
	add.s64 	%rd8, %rd4, %rd7;
	ld.global.f64 	%fd2, [%rd8];
	add.s64 	%rd9, %rd5, %rd7;
	ld.global.f64 	%fd3, [%rd9];
	mul.f64 	%fd4, %fd1, %fd3;
	sub.f64 	%fd5, %fd2, %fd4;
	add.s64 	%rd10, %rd6, %rd7;
	st.global.f64 	[%rd10], %fd5;
$L__BB2_2:
	ret;

}
	// .globl	_Z12vector_scalePdS_di
.visible .entry _Z12vector_scalePdS_di(
	.param .u64 .ptr .align 1 _Z12vector_scalePdS_di_param_0,
	.param .u64 .ptr .align 1 _Z12vector_scalePdS_di_param_1,
	.param .f64 _Z12vector_scalePdS_di_param_2,
	.param .u32 _Z12vector_scalePdS_di_param_3
)
{
	.reg .pred 	%p<2>;
	.reg .b32 	%r<6>;
	.reg .b64 	%rd<8>;
	.reg .b64 	%fd<4>;

	ld.param.u64 	%rd1, [_Z12vector_scalePdS_di_param_0];
	ld.param.u64 	%rd2, [_Z12vector_scalePdS_di_param_1];
	ld.param.f64 	%fd1, [_Z12vector_scalePdS_di_param_2];
	ld.param.u32 	%r2, [_Z12vector_scalePdS_di_param_3];
	mov.u32 	%r3, %ctaid.x;
	mov.u32 	%r4, %ntid.x;
	mov.u32 	%r5, %tid.x;
	mad.lo.s32 	%r1, %r3, %r4, %r5;
	setp.ge.s32 	%p1, %r1, %r2;
	@%p1 bra 	$L__BB3_2;
	cvta.to.global.u64 	%rd3, %rd2;
	cvta.to.global.u64 	%rd4, %rd1;
	mul.wide.s32 	%rd5, %r1, 8;
	add.s64 	%rd6, %rd3, %rd5;
	ld.global.f64 	%fd2, [%rd6];
	mul.f64 	%fd3, %fd1, %fd2;
	add.s64 	%rd7, %rd4, %rd5;
	st.global.f64 	[%rd7], %fd3;
$L__BB3_2:
	ret;

}


// ===== COMPILED SASS (sm_100) =====

	.target	sm_100

	.elftype	@"ET_EXEC"


//--------------------- .note.nv.tkinfo           --------------------------
	.section	.note.nv.tkinfo,"",@"SHT_NOTE"
	.sectionflags	@"SHF_NOTE_NV_TKINFO"
	.tkinfo
        /*0018*/ 	.word	0x00000002
        /*0030*/ 	.string	""
        /*0030*/ 	.string	"ptxas"
        /*0030*/ 	.string	"Cuda compilation tools, release 13.0, V13.0.88"
        /*0030*/ 	.string	"Build cuda_13.0.r13.0/compiler.36424714_0"
        /*0030*/ 	.string	"-arch sm_100 -m 64 "



//--------------------- .note.nv.cuinfo           --------------------------
	.section	.note.nv.cuinfo,"",@"SHT_NOTE"
	.sectionflags	@"SHF_NOTE_NV_CUINFO"
        /*0018*/ 	.short	0x0002
        /*001a*/ 	.short	0x0064
        /*001c*/ 	.short	0x0082
	.zero		2


//--------------------- .nv.info                  --------------------------
	.section	.nv.info,"",@"SHT_CUDA_INFO"
	.align	4


	//----- nvinfo : EIATTR_REGCOUNT
	.align		4
        /*0000*/ 	.byte	0x04, 0x2f
        /*0002*/ 	.short	(.L_1 - .L_0)
	.align		4
.L_0:
        /*0004*/ 	.word	index@(_Z22matrix_vector_multiplyPdS_S_i)
        /*0008*/ 	.word	0x00000020


	//----- nvinfo : EIATTR_FRAME_SIZE
	.align		4
.L_1:
        /*000c*/ 	.byte	0x04, 0x11
        /*000e*/ 	.short	(.L_3 - .L_2)
	.align		4
.L_2:
        /*0010*/ 	.word	index@(_Z22matrix_vector_multiplyPdS_S_i)
        /*0014*/ 	.word	0x00000000


	//----- nvinfo : EIATTR_REGCOUNT
	.align		4
.L_3:
        /*0018*/ 	.byte	0x04, 0x2f
        /*001a*/ 	.short	(.L_5 - .L_4)
	.align		4
.L_4:
        /*001c*/ 	.word	index@(_Z10vector_addPdS_S_di)
        /*0020*/ 	.word	0x0000000e


	//----- nvinfo : EIATTR_FRAME_SIZE
	.align		4
.L_5:
        /*0024*/ 	.byte	0x04, 0x11
        /*0026*/ 	.short	(.L_7 - .L_6)
	.align		4
.L_6:
        /*0028*/ 	.word	index@(_Z10vector_addPdS_S_di)
        /*002c*/ 	.word	0x00000000


	//----- nvinfo : EIATTR_REGCOUNT
	.align		4
.L_7:
        /*0030*/ 	.byte	0x04, 0x2f
        /*0032*/ 	.short	(.L_9 - .L_8)
	.align		4
.L_8:
        /*0034*/ 	.word	index@(_Z15vector_subtractPdS_S_di)
        /*0038*/ 	.word	0x0000000e


	//----- nvinfo : EIATTR_FRAME_SIZE
	.align		4
.L_9:
        /*003c*/ 	.byte	0x04, 0x11
        /*003e*/ 	.short	(.L_11 - .L_10)
	.align		4
.L_10:
        /*0040*/ 	.word	index@(_Z15vector_subtractPdS_S_di)
        /*0044*/ 	.word	0x00000000


	//----- nvinfo : EIATTR_REGCOUNT
	.align		4
.L_11:
        /*0048*/ 	.byte	0x04, 0x2f
        /*004a*/ 	.short	(.L_13 - .L_12)
	.align		4
.L_12:
        /*004c*/ 	.word	index@(_Z12vector_scalePdS_di)
        /*0050*/ 	.word	0x0000000c


	//----- nvinfo : EIATTR_FRAME_SIZE
	.align		4
.L_13:
        /*0054*/ 	.byte	0x04, 0x11
        /*0056*/ 	.short	(.L_15 - .L_14)
	.align		4
.L_14:
        /*0058*/ 	.word	index@(_Z12vector_scalePdS_di)
        /*005c*/ 	.word	0x00000000


	//----- nvinfo : EIATTR_MIN_STACK_SIZE
	.align		4
.L_15:
        /*0060*/ 	.byte	0x04, 0x12
        /*0062*/ 	.short	(.L_17 - .L_16)
	.align		4
.L_16:
        /*0064*/ 	.word	index@(_Z12vector_scalePdS_di)
        /*0068*/ 	.word	0x00000000


	//----- nvinfo : EIATTR_MIN_STACK_SIZE
	.align		4
.L_17:
        /*006c*/ 	.byte	0x04, 0x12
        /*006e*/ 	.short	(.L_19 - .L_18)
	.align		4
.L_18:
        /*0070*/ 	.word	index@(_Z15vector_subtractPdS_S_di)
        /*0074*/ 	.word	0x00000000


	//----- nvinfo : EIATTR_MIN_STACK_SIZE
	.align		4
.L_19:
        /*0078*/ 	.byte	0x04, 0x12
        /*007a*/ 	.short	(.L_21 - .L_20)
	.align		4
.L_20:
        /*007c*/ 	.word	index@(_Z10vector_addPdS_S_di)
        /*0080*/ 	.word	0x00000000


	//----- nvinfo : EIATTR_MIN_STACK_SIZE
	.align		4
.L_21:
        /*0084*/ 	.byte	0x04, 0x12
        /*0086*/ 	.short	(.L_23 - .L_22)
	.align		4
.L_22:
        /*0088*/ 	.word	index@(_Z22matrix_vector_multiplyPdS_S_i)
        /*008c*/ 	.word	0x00000000
.L_23:


//--------------------- .nv.compat                --------------------------
	.section	.nv.compat,"",@"SHT_CUDA_COMPAT_INFO"
	.align	4
        /*0000*/ 	.byte	0x02, 0x09, 0x00, 0x00, 0x02, 0x02, 0x01, 0x00, 0x02, 0x05, 0x05, 0x00, 0x03, 0x07, 0x01, 0x01
        /*0010*/ 	.byte	0x02, 0x03, 0x00, 0x00, 0x02, 0x06, 0x01, 0x00, 0x04, 0x0b, 0x08, 0x00, 0x01, 0x00, 0x00, 0x00
        /*0020*/ 	.byte	0x00, 0x00, 0x00, 0x00


//--------------------- .nv.info._Z12vector_scalePdS_di --------------------------
	.section	.nv.info._Z12vector_scalePdS_di,"",@"SHT_CUDA_INFO"
	.sectionflags	@""
	.align	4


	//----- nvinfo : EIATTR_CUDA_API_VERSION
	.align		4
        /*0000*/ 	.byte	0x04, 0x37
        /*0002*/ 	.short	(.L_25 - .L_24)
.L_24:
        /*0004*/ 	.word	0x00000082


	//----- nvinfo : EIATTR_KPARAM_INFO
	.align		4
.L_25:
        /*0008*/ 	.byte	0x04, 0x17
        /*000a*/ 	.short	(.L_27 - .L_26)
.L_26:
        /*000c*/ 	.word	0x00000000
        /*0010*/ 	.short	0x0003
        /*0012*/ 	.short	0x0018
        /*0014*/ 	.byte	0x00, 0xf0, 0x11, 0x00


	//----- nvinfo : EIATTR_KPARAM_INFO
	.align		4
.L_27:
        /*0018*/ 	.byte	0x04, 0x17
        /*001a*/ 	.short	(.L_29 - .L_28)
.L_28:
        /*001c*/ 	.word	0x00000000
        /*0020*/ 	.short	0x0002
        /*0022*/ 	.short	0x0010
        /*0024*/ 	.byte	0x00, 0xf0, 0x21, 0x00


	//----- nvinfo : EIATTR_KPARAM_INFO
	.align		4
.L_29:
        /*0028*/ 	.byte	0x04, 0x17
        /*002a*/ 	.short	(.L_31 - .L_30)
.L_30:
        /*002c*/ 	.word	0x00000000
        /*0030*/ 	.short	0x0001
        /*0032*/ 	.short	0x0008
        /*0034*/ 	.byte	0x00, 0xf5, 0x21, 0x00


	//----- nvinfo : EIATTR_KPARAM_INFO
	.align		4
.L_31:
        /*0038*/ 	.byte	0x04, 0x17
        /*003a*/ 	.short	(.L_33 - .L_32)
.L_32:
        /*003c*/ 	.word	0x00000000
        /*0040*/ 	.short	0x0000
        /*0042*/ 	.short	0x0000
        /*0044*/ 	.byte	0x00, 0xf5, 0x21, 0x00


	//----- nvinfo : EIATTR_SPARSE_MMA_MASK
	.align		4
.L_33:
        /*0048*/ 	.byte	0x03, 0x50
        /*004a*/ 	.short	0x0000


	//----- nvinfo : EIATTR_MAXREG_COUNT
	.align		4
        /*004c*/ 	.byte	0x03, 0x1b
        /*004e*/ 	.short	0x00ff


	//----- nvinfo : EIATTR_MERCURY_ISA_VERSION
	.align		4
        /*0050*/ 	.byte	0x03, 0x5f
        /*0052*/ 	.short	0x0101


	//----- nvinfo : EIATTR_VRC_CTA_INIT_COUNT
	.align		4
        /*0054*/ 	.byte	0x02, 0x4a
	.zero		1
	.zero		1


	//----- nvinfo : EIATTR_EXIT_INSTR_OFFSETS
	.align		4
        /*0058*/ 	.byte	0x04, 0x1c
        /*005a*/ 	.short	(.L_35 - .L_34)


	//   ....[0]....
.L_34:
        /*005c*/ 	.word	0x00000070


	//   ....[1]....
        /*0060*/ 	.word	0x00000110


	//----- nvinfo : EIATTR_CBANK_PARAM_SIZE
	.align		4
.L_35:
        /*0064*/ 	.byte	0x03, 0x19
        /*0066*/ 	.short	0x001c


	//----- nvinfo : EIATTR_PARAM_CBANK
	.align		4
        /*0068*/ 	.byte	0x04, 0x0a
        /*006a*/ 	.short	(.L_37 - .L_36)
	.align		4
.L_36:
        /*006c*/ 	.word	index@(.nv.constant0._Z12vector_scalePdS_di)
        /*0070*/ 	.short	0x0380
        /*0072*/ 	.short	0x001c


	//----- nvinfo : EIATTR_SW_WAR
	.align		4
.L_37:
        /*0074*/ 	.byte	0x04, 0x36
        /*0076*/ 	.short	(.L_39 - .L_38)
.L_38:
        /*0078*/ 	.word	0x00000008
.L_39:


//--------------------- .nv.info._Z15vector_subtractPdS_S_di --------------------------
	.section	.nv.info._Z15vector_subtractPdS_S_di,"",@"SHT_CUDA_INFO"
	.sectionflags	@""
	.align	4


	//----- nvinfo : EIATTR_CUDA_API_VERSION
	.align		4
        /*0000*/ 	.byte	0x04, 0x37
        /*0002*/ 	.short	(.L_41 - .L_40)
.L_40:
        /*0004*/ 	.word	0x00000082


	//----- nvinfo : EIATTR_KPARAM_INFO
	.align		4
.L_41:
        /*0008*/ 	.byte	0x04, 0x17
        /*000a*/ 	.short	(.L_43 - .L_42)
.L_42:
        /*000c*/ 	.word	0x00000000
        /*0010*/ 	.short	0x0004
        /*0012*/ 	.short	0x0020
        /*0014*/ 	.byte	0x00, 0xf0, 0x11, 0x00


	//----- nvinfo : EIATTR_KPARAM_INFO
	.align		4
.L_43:
        /*0018*/ 	.byte	0x04, 0x17
        /*001a*/ 	.short	(.L_45 - .L_44)
.L_44:
        /*001c*/ 	.word	0x00000000
        /*0020*/ 	.short	0x0003
        /*0022*/ 	.short	0x0018
        /*0024*/ 	.byte	0x00, 0xf0, 0x21, 0x00


	//----- nvinfo : EIATTR_KPARAM_INFO
	.align		4
.L_45:
        /*0028*/ 	.byte	0x04, 0x17
        /*002a*/ 	.short	(.L_47 - .L_46)
.L_46:
        /*002c*/ 	.word	0x00000000
        /*0030*/ 	.short	0x0002
        /*0032*/ 	.short	0x0010
        /*0034*/ 	.byte	0x00, 0xf5, 0x21, 0x00


	//----- nvinfo : EIATTR_KPARAM_INFO
	.align		4
.L_47:
        /*0038*/ 	.byte	0x04, 0x17
        /*003a*/ 	.short	(.L_49 - .L_48)
.L_48:
        /*003c*/ 	.word	0x00000000
        /*0040*/ 	.short	0x0001
        /*0042*/ 	.short	0x0008
        /*0044*/ 	.byte	0x00, 0xf5, 0x21, 0x00


	//----- nvinfo : EIATTR_KPARAM_INFO
	.align		4
.L_49:
        /*0048*/ 	.byte	0x04, 0x17
        /*004a*/ 	.short	(.L_51 - .L_50)
.L_50:
        /*004c*/ 	.word	0x00000000
        /*0050*/ 	.short	0x0000
        /*0052*/ 	.short	0x0000
        /*0054*/ 	.byte	0x00, 0xf5, 0x21, 0x00


	//----- nvinfo : EIATTR_SPARSE_MMA_MASK
	.align		4
.L_51:
        /*0058*/ 	.byte	0x03, 0x50
        /*005a*/ 	.short	0x0000


	//----- nvinfo : EIATTR_MAXREG_COUNT
	.align		4
        /*005c*/ 	.byte	0x03, 0x1b
        /*005e*/ 	.short	0x00ff


	//----- nvinfo : EIATTR_MERCURY_ISA_VERSION
	.align		4
        /*0060*/ 	.byte	0x03, 0x5f
        /*0062*/ 	.short	0x0101


	//----- nvinfo : EIATTR_VRC_CTA_INIT_COUNT
	.align		4
        /*0064*/ 	.byte	0x02, 0x4a
	.zero		1
	.zero		1


	//----- nvinfo : EIATTR_EXIT_INSTR_OFFSETS
	.align		4
        /*0068*/ 	.byte	0x04, 0x1c
        /*006a*/ 	.short	(.L_53 - .L_52)


	//   ....[0]....
.L_52:
        /*006c*/ 	.word	0x00000070


	//   ....[1]....
        /*0070*/ 	.word	0x00000140


	//----- nvinfo : EIATTR_CBANK_PARAM_SIZE
	.align		4
.L_53:
        /*0074*/ 	.byte	0x03, 0x19
        /*0076*/ 	.short	0x0024


	//----- nvinfo : EIATTR_PARAM_CBANK
	.align		4
        /*0078*/ 	.byte	0x04, 0x0a
        /*007a*/ 	.short	(.L_55 - .L_54)
	.align		4
.L_54:
        /*007c*/ 	.word	index@(.nv.constant0._Z15vector_subtractPdS_S_di)
        /*0080*/ 	.short	0x0380
        /*0082*/ 	.short	0x0024


	//----- nvinfo : EIATTR_SW_WAR
	.align		4
.L_55:
        /*0084*/ 	.byte	0x04, 0x36
        /*0086*/ 	.short	(.L_57 - .L_56)
.L_56:
        /*0088*/ 	.word	0x00000008
.L_57:


//--------------------- .nv.info._Z10vector_addPdS_S_di --------------------------
	.section	.nv.info._Z10vector_addPdS_S_di,"",@"SHT_CUDA_INFO"
	.sectionflags	@""
	.align	4


	//----- nvinfo : EIATTR_CUDA_API_VERSION
	.align		4
        /*0000*/ 	.byte	0x04, 0x37
        /*0002*/ 	.short	(.L_59 - .L_58)
.L_58:
        /*0004*/ 	.word	0x00000082


	//----- nvinfo : EIATTR_KPARAM_INFO
	.align		4
.L_59:
        /*0008*/ 	.byte	0x04, 0x17
        /*000a*/ 	.short	(.L_61 - .L_60)
.L_60:
        /*000c*/ 	.word	0x00000000
        /*0010*/ 	.short	0x0004
        /*0012*/ 	.short	0x0020
        /*0014*/ 	.byte	0x00, 0xf0, 0x11, 0x00


	//----- nvinfo : EIATTR_KPARAM_INFO
	.align		4
.L_61:
        /*0018*/ 	.byte	0x04, 0x17
        /*001a*/ 	.short	(.L_63 - .L_62)
.L_62:
        /*001c*/ 	.word	0x00000000
        /*0020*/ 	.short	0x0003
        /*0022*/ 	.short	0x0018
        /*0024*/ 	.byte	0x00, 0xf0, 0x21, 0x00


	//----- nvinfo : EIATTR_KPARAM_INFO
	.align		4
.L_63:
        /*0028*/ 	.byte	0x04, 0x17
        /*002a*/ 	.short	(.L_65 - .L_64)
.L_64:
        /*002c*/ 	.word	0x00000000
        /*0030*/ 	.short	0x0002
        /*0032*/ 	.short	0x0010
        /*0034*/ 	.byte	0x00, 0xf5, 0x21, 0x00


	//----- nvinfo : EIATTR_KPARAM_INFO
	.align		4
.L_65:
        /*0038*/ 	.byte	0x04, 0x17
        /*003a*/ 	.short	(.L_67 - .L_66)
.L_66:
        /*003c*/ 	.word	0x00000000
        /*0040*/ 	.short	0x0001
        /*0042*/ 	.short	0x0008
        /*0044*/ 	.byte	0x00, 0xf5, 0x21, 0x00


	//----- nvinfo : EIATTR_KPARAM_INFO
	.align		4
.L_67:
        /*0048*/ 	.byte	0x04, 0x17
        /*004a*/ 	.short	(.L_69 - .L_68)
.L_68:
        /*004c*/ 	.word	0x00000000
        /*0050*/ 	.short	0x0000
        /*0052*/ 	.short	0x0000
        /*0054*/ 	.byte	0x00, 0xf5, 0x21, 0x00


	//----- nvinfo : EIATTR_SPARSE_MMA_MASK
	.align		4
.L_69:
        /*0058*/ 	.byte	0x03, 0x50
        /*005a*/ 	.short	0x0000


	//----- nvinfo : EIATTR_MAXREG_COUNT
	.align		4
        /*005c*/ 	.byte	0x03, 0x1b
        /*005e*/ 	.short	0x00ff


	//----- nvinfo : EIATTR_MERCURY_ISA_VERSION
	.align		4
        /*0060*/ 	.byte	0x03, 0x5f
        /*0062*/ 	.short	0x0101


	//----- nvinfo : EIATTR_VRC_CTA_INIT_COUNT
	.align		4
        /*0064*/ 	.byte	0x02, 0x4a
	.zero		1
	.zero		1


	//----- nvinfo : EIATTR_EXIT_INSTR_OFFSETS
	.align		4
        /*0068*/ 	.byte	0x04, 0x1c
        /*006a*/ 	.short	(.L_71 - .L_70)


	//   ....[0]....
.L_70:
        /*006c*/ 	.word	0x00000070


	//   ....[1]....
        /*0070*/ 	.word	0x00000140


	//----- nvinfo : EIATTR_CBANK_PARAM_SIZE
	.align		4
.L_71:
        /*0074*/ 	.byte	0x03, 0x19
        /*0076*/ 	.short	0x0024


	//----- nvinfo : EIATTR_PARAM_CBANK
	.align		4
        /*0078*/ 	.byte	0x04, 0x0a
        /*007a*/ 	.short	(.L_73 - .L_72)
	.align		4
.L_72:
        /*007c*/ 	.word	index@(.nv.constant0._Z10vector_addPdS_S_di)
        /*0080*/ 	.short	0x0380
        /*0082*/ 	.short	0x0024


	//----- nvinfo : EIATTR_SW_WAR
	.align		4
.L_73:
        /*0084*/ 	.byte	0x04, 0x36
        /*0086*/ 	.short	(.L_75 - .L_74)
.L_74:
        /*0088*/ 	.word	0x00000008
.L_75:


//--------------------- .nv.info._Z22matrix_vector_multiplyPdS_S_i --------------------------
	.section	.nv.info._Z22matrix_vector_multiplyPdS_S_i,"",@"SHT_CUDA_INFO"
	.sectionflags	@""
	.align	4


	//----- nvinfo : EIATTR_CUDA_API_VERSION
	.align		4
        /*0000*/ 	.byte	0x04, 0x37
        /*0002*/ 	.short	(.L_77 - .L_76)
.L_76:
        /*0004*/ 	.word	0x00000082


	//----- nvinfo : EIATTR_KPARAM_INFO
	.align		4
.L_77:
        /*0008*/ 	.byte	0x04, 0x17
        /*000a*/ 	.short	(.L_79 - .L_78)
.L_78:
        /*000c*/ 	.word	0x00000000
        /*0010*/ 	.short	0x0003
        /*0012*/ 	.short	0x0018
        /*0014*/ 	.byte	0x00, 0xf0, 0x11, 0x00


	//----- nvinfo : EIATTR_KPARAM_INFO
	.align		4
.L_79:
        /*0018*/ 	.byte	0x04, 0x17
        /*001a*/ 	.short	(.L_81 - .L_80)
.L_80:
        /*001c*/ 	.word	0x00000000
        /*0020*/ 	.short	0x0002
        /*0022*/ 	.short	0x0010
        /*0024*/ 	.byte	0x00, 0xf5, 0x21, 0x00


	//----- nvinfo : EIATTR_KPARAM_INFO
	.align		4
.L_81:
        /*0028*/ 	.byte	0x04, 0x17
        /*002a*/ 	.short	(.L_83 - .L_82)
.L_82:
        /*002c*/ 	.word	0x00000000
        /*0030*/ 	.short	0x0001
        /*0032*/ 	.short	0x0008
        /*0034*/ 	.byte	0x00, 0xf5, 0x21, 0x00


	//----- nvinfo : EIATTR_KPARAM_INFO
	.align		4
.L_83:
        /*0038*/ 	.byte	0x04, 0x17
        /*003a*/ 	.short	(.L_85 - .L_84)
.L_84:
        /*003c*/ 	.word	0x00000000
        /*0040*/ 	.short	0x0000
        /*0042*/ 	.short	0x0000
        /*0044*/ 	.byte	0x00, 0xf5, 0x21, 0x00


	//----- nvinfo : EIATTR_SPARSE_MMA_MASK
	.align		4
.L_85:
        /*0048*/ 	.byte	0x03, 0x50
        /*004a*/ 	.short	0x0000


	//----- nvinfo : EIATTR_MAXREG_COUNT
	.align		4
        /*004c*/ 	.byte	0x03, 0x1b
        /*004e*/ 	.short	0x00ff


	//----- nvinfo : EIATTR_MERCURY_ISA_VERSION
	.align		4
        /*0050*/ 	.byte	0x03, 0x5f
        /*0052*/ 	.short	0x0101


	//----- nvinfo : EIATTR_VRC_CTA_INIT_COUNT
	.align		4
        /*0054*/ 	.byte	0x02, 0x4a
	.zero		1
	.zero		1


	//----- nvinfo : EIATTR_EXIT_INSTR_OFFSETS
	.align		4
        /*0058*/ 	.byte	0x04, 0x1c
        /*005a*/ 	.short	(.L_87 - .L_86)


	//   ....[0]....
.L_86:
        /*005c*/ 	.word	0x00000070


	//   ....[1]....
        /*0060*/ 	.word	0x00000ab0


	//----- nvinfo : EIATTR_CBANK_PARAM_SIZE
	.align		4
.L_87:
        /*0064*/ 	.byte	0x03, 0x19
        /*0066*/ 	.short	0x001c


	//----- nvinfo : EIATTR_PARAM_CBANK
	.align		4
        /*0068*/ 	.byte	0x04, 0x0a
        /*006a*/ 	.short	(.L_89 - .L_88)
	.align		4
.L_88:
        /*006c*/ 	.word	index@(.nv.constant0._Z22matrix_vector_multiplyPdS_S_i)
        /*0070*/ 	.short	0x0380
        /*0072*/ 	.short	0x001c


	//----- nvinfo : EIATTR_SW_WAR
	.align		4
.L_89:
        /*0074*/ 	.byte	0x04, 0x36
        /*0076*/ 	.short	(.L_91 - .L_90)
.L_90:
        /*0078*/ 	.word	0x00000008
.L_91:


//--------------------- .nv.callgraph             --------------------------
	.section	.nv.callgraph,"",@"SHT_CUDA_CALLGRAPH"
	.align	4
	.sectionentsize	8
	.align		4
        /*0000*/ 	.word	0x00000000
	.align		4
        /*0004*/ 	.word	0xffffffff
	.align		4
        /*0008*/ 	.word	0x00000000
	.align		4
        /*000c*/ 	.word	0xfffffffe
	.align		4
        /*0010*/ 	.word	0x00000000
	.align		4
        /*0014*/ 	.word	0xfffffffd
	.align		4
        /*0018*/ 	.word	0x00000000
	.align		4
        /*001c*/ 	.word	0xfffffffc


//--------------------- .text._Z12vector_scalePdS_di --------------------------
	.section	.text._Z12vector_scalePdS_di,"ax",@progbits
	.align	128
        .global         _Z12vector_scalePdS_di
        .type           _Z12vector_scalePdS_di,@function
        .size           _Z12vector_scalePdS_di,(.L_x_10 - _Z12vector_scalePdS_di)
        .other          _Z12vector_scalePdS_di,@"STO_CUDA_ENTRY STV_DEFAULT"
_Z12vector_scalePdS_di:
.text._Z12vector_scalePdS_di:
[----:B------:R-:W-:Y:S01]  /*0000*/  LDC R1, c[0x0][0x37c] ;  /* 0x0000df00ff017b82 */ /* 0x000fe20000000800 */
[----:B------:R-:W0:Y:S07]  /*0010*/  S2R R0, SR_TID.X ;  /* 0x0000000000007919 */ /* 0x000e2e0000002100 */
[----:B------:R-:W0:Y:S01]  /*0020*/  S2UR UR4, SR_CTAID.X ;  /* 0x00000000000479c3 */ /* 0x000e220000002500 */
[----:B------:R-:W1:Y:S07]  /*0030*/  LDCU UR5, c[0x0][0x398] ;  /* 0x00007300ff0577ac */ /* 0x000e6e0008000800 */
[----:B------:R-:W0:Y:S02]  /*0040*/  LDC R9, c[0x0][0x360] ;  /* 0x0000d800ff097b82 */ /* 0x000e240000000800 */
[----:B0-----:R-:W-:-:S05]  /*0050*/  IMAD R9, R9, UR4, R0 ;  /* 0x0000000409097c24 */ /* 0x001fca000f8e0200 */
[----:B-1----:R-:W-:-:S13]  /*0060*/  ISETP.GE.AND P0, PT, R9, UR5, PT ;  /* 0x0000000509007c0c */ /* 0x002fda000bf06270 */
[----:B------:R-:W-:Y:S05]  /*0070*/  @P0 EXIT ;  /* 0x000000000000094d */ /* 0x000fea0003800000 */
[----:B------:R-:W0:Y:S01]  /*0080*/  LDC.64 R2, c[0x0][0x388] ;  /* 0x0000e200ff027b82 */ /* 0x000e220000000a00 */
[----:B------:R-:W1:Y:S01]  /*0090*/  LDCU.64 UR4, c[0x0][0x358] ;  /* 0x00006b00ff0477ac */ /* 0x000e620008000a00 */
[----:B------:R-:W2:Y:S06]  /*00a0*/  LDCU.64 UR6, c[0x0][0x390] ;  /* 0x00007200ff0677ac */ /* 0x000eac0008000a00 */
[----:B------:R-:W3:Y:S01]  /*00b0*/  LDC.64 R6, c[0x0][0x380] ;  /* 0x0000e000ff067b82 */ /* 0x000ee20000000a00 */
[----:B0-----:R-:W-:-:S06]  /*00c0*/  IMAD.WIDE R2, R9, 0x8, R2 ;  /* 0x0000000809027825 */ /* 0x001fcc00078e0202 */
[----:B-1----:R-:W2:Y:S01]  /*00d0*/  LDG.E.64 R2, desc[UR4][R2.64] ;  /* 0x0000000402027981 */ /* 0x002ea2000c1e1b00 */
[----:B---3--:R-:W-:Y:S01]  /*00e0*/  IMAD.WIDE R6, R9, 0x8, R6 ;  /* 0x0000000809067825 */ /* 0x008fe200078e0206 */
[----:B--2---:R-:W-:-:S07]  /*00f0*/  DMUL R4, R2, UR6 ;  /* 0x0000000602047c28 */ /* 0x004fce0008000000 */
[----:B------:R-:W-:Y:S01]  /*0100*/  STG.E.64 desc[UR4][R6.64], R4 ;  /* 0x0000000406007986 */ /* 0x000fe2000c101b04 */
[----:B------:R-:W-:Y:S05]  /*0110*/  EXIT ;  /* 0x000000000000794d */ /* 0x000fea0003800000 */
.L_x_0:
[----:B------:R-:W-:-:S00]  /*0120*/  BRA `(.L_x_0) ;  /* 0xfffffffc00fc7947 */ /* 0x000fc0000383ffff */
[----:B------:R-:W-:-:S00]  /*0130*/  NOP ;  /* 0x0000000000007918 */ /* 0x000fc00000000000 */
        /* <DEDUP_REMOVED lines=12> */
.L_x_10:


//--------------------- .text._Z15vector_subtractPdS_S_di --------------------------
	.section	.text._Z15vector_subtractPdS_S_di,"ax",@progbits
	.align	128
        .global         _Z15vector_subtractPdS_S_di
        .type           _Z15vector_subtractPdS_S_di,@function
        .size           _Z15vector_subtractPdS_S_di,(.L_x_11 - _Z15vector_subtractPdS_S_di)
        .other          _Z15vector_subtractPdS_S_di,@"STO_CUDA_ENTRY STV_DEFAULT"
_Z15vector_subtractPdS_S_di:
.text._Z15vector_subtractPdS_S_di:
        /* <DEDUP_REMOVED lines=9> */
[----:B------:R-:W1:Y:S07]  /*0090*/  LDCU.64 UR4, c[0x0][0x358] ;  /* 0x00006b00ff0477ac */ /* 0x000e6e0008000a00 */
[----:B------:R-:W2:Y:S08]  /*00a0*/  LDC.64 R4, c[0x0][0x390] ;  /* 0x0000e400ff047b82 */ /* 0x000eb00000000a00 */
[----:B------:R-:W3:Y:S01]  /*00b0*/  LDC.64 R6, c[0x0][0x398] ;  /* 0x0000e600ff067b82 */ /* 0x000ee20000000a00 */
[----:B0-----:R-:W-:-:S07]  /*00c0*/  IMAD.WIDE R2, R11, 0x8, R2 ;  /* 0x000000080b027825 */ /* 0x001fce00078e0202 */
[----:B------:R-:W0:Y:S01]  /*00d0*/  LDC.64 R8, c[0x0][0x380] ;  /* 0x0000e000ff087b82 */ /* 0x000e220000000a00 */
[----:B-1----:R-:W3:Y:S01]  /*00e0*/  LDG.E.64 R2, desc[UR4][R2.64] ;  /* 0x0000000402027981 */ /* 0x002ee2000c1e1b00 */
[----:B--2---:R-:W-:-:S06]  /*00f0*/  IMAD.WIDE R4, R11, 0x8, R4 ;  /* 0x000000080b047825 */ /* 0x004fcc00078e0204 */
[----:B------:R-:W3:Y:S01]  /*0100*/  LDG.E.64 R4, desc[UR4][R4.64] ;  /* 0x0000000404047981 */ /* 0x000ee2000c1e1b00 */
[----:B0-----:R-:W-:Y:S01]  /*0110*/  IMAD.WIDE R8, R11, 0x8, R8 ;  /* 0x000000080b087825 */ /* 0x001fe200078e0208 */
[----:B---3--:R-:W-:-:S07]  /*0120*/  DFMA R6, -R4, R6, R2 ;  /* 0x000000060406722b */ /* 0x008fce0000000102 */
[----:B------:R-:W-:Y:S01]  /*0130*/  STG.E.64 desc[UR4][R8.64], R6 ;  /* 0x0000000608007986 */ /* 0x000fe2000c101b04 */
[----:B------:R-:W-:Y:S05]  /*0140*/  EXIT ;  /* 0x000000000000794d */ /* 0x000fea0003800000 */
.L_x_1:
        /* <DEDUP_REMOVED lines=11> */
.L_x_11:


//--------------------- .text._Z10vector_addPdS_S_di --------------------------
	.section	.text._Z10vector_addPdS_S_di,"ax",@progbits
	.align	128
        .global         _Z10vector_addPdS_S_di
        .type           _Z10vector_addPdS_S_di,@function
        .size           _Z10vector_addPdS_S_di,(.L_x_12 - _Z10vector_addPdS_S_di)
        .other          _Z10vector_addPdS_S_di,@"STO_CUDA_ENTRY STV_DEFAULT"
_Z10vector_addPdS_S_di:
.text._Z10vector_addPdS_S_di:
        /* <DEDUP_REMOVED lines=18> */
[----:B---3--:R-:W-:-:S07]  /*0120*/  DFMA R6, R4, R6, R2 ;  /* 0x000000060406722b */ /* 0x008fce0000000002 */
[----:B------:R-:W-:Y:S01]  /*0130*/  STG.E.64 desc[UR4][R8.64], R6 ;  /* 0x0000000608007986 */ /* 0x000fe2000c101b04 */
[----:B------:R-:W-:Y:S05]  /*0140*/  EXIT ;  /* 0x000000000000794d */ /* 0x000fea0003800000 */
.L_x_2:
        /* <DEDUP_REMOVED lines=11> */
.L_x_12:


//--------------------- .text._Z22matrix_vector_multiplyPdS_S_i --------------------------
	.section	.text._Z22matrix_vector_multiplyPdS_S_i,"ax",@progbits
	.align	128
        .global         _Z22matrix_vector_multiplyPdS_S_i
        .type           _Z22matrix_vector_multiplyPdS_S_i,@function
        .size           _Z22matrix_vector_multiplyPdS_S_i,(.L_x_13 - _Z22matrix_vector_multiplyPdS_S_i)
        .other          _Z22matrix_vector_multiplyPdS_S_i,@"STO_CUDA_ENTRY STV_DEFAULT"
_Z22matrix_vector_multiplyPdS_S_i:
.text._Z22matrix_vector_multiplyPdS_S_i:
        /* <DEDUP_REMOVED lines=8> */
[----:B------:R-:W-:Y:S01]  /*0080*/  UISETP.GE.AND UP0, UPT, UR16, 0x1, UPT ;  /* 0x000000011000788c */ /* 0x000fe2000bf06270 */
[----:B------:R-:W-:Y:S01]  /*0090*/  CS2R R24, SRZ ;  /* 0x0000000000187805 */ /* 0x000fe2000001ff00 */
[----:B------:R-:W0:Y:S07]  /*00a0*/  LDCU.64 UR14, c[0x0][0x358] ;  /* 0x00006b00ff0e77ac */ /* 0x000e2e0008000a00 */
[----:B------:R-:W-:Y:S05]  /*00b0*/  BRA.U !UP0, `(.L_x_3) ;  /* 0x0000000908707547 */ /* 0x000fea000b800000 */
[----:B------:R-:W-:Y:S01]  /*00c0*/  UISETP.GE.U32.AND UP1, UPT, UR16, 0x10, UPT ;  /* 0x000000101000788c */ /* 0x000fe2000bf26070 */
[----:B------:R-:W-:Y:S01]  /*00d0*/  HFMA2 R3, -RZ, RZ, 0, 0 ;  /* 0x00000000ff037431 */ /* 0x000fe200000001ff */
[----:B------:R-:W-:Y:S02]  /*00e0*/  ULOP3.LUT UR12, UR16, 0xf, URZ, 0xc0, !UPT ;  /* 0x0000000f100c7892 */ /* 0x000fe4000f8ec0ff */
[----:B------:R-:W-:Y:S01]  /*00f0*/  IMAD R2, R0, UR16, RZ ;  /* 0x0000001000027c24 */ /* 0x000fe2000f8e02ff */
[----:B------:R-:W-:Y:S01]  /*0100*/  CS2R R24, SRZ ;  /* 0x0000000000187805 */ /* 0x000fe2000001ff00 */
[----:B------:R-:W-:-:S03]  /*0110*/  UISETP.NE.AND UP0, UPT, UR12, URZ, UPT ;  /* 0x000000ff0c00728c */ /* 0x000fc6000bf05270 */
[----:B------:R-:W-:Y:S08]  /*0120*/  BRA.U !UP1, `(.L_x_4) ;  /* 0x00000005091c7547 */ /* 0x000ff0000b800000 */
[----:B------:R-:W1:Y:S01]  /*0130*/  LDCU.128 UR8, c[0x0][0x380] ;  /* 0x00007000ff0877ac */ /* 0x000e620008000c00 */
[----:B------:R-:W-:Y:S01]  /*0140*/  IMAD.MOV.U32 R26, RZ, RZ, R2 ;  /* 0x000000ffff1a7224 */ /* 0x000fe200078e0002 */
[----:B------:R-:W-:Y:S01]  /*0150*/  CS2R R24, SRZ ;  /* 0x0000000000187805 */ /* 0x000fe2000001ff00 */
[----:B------:R-:W-:-:S06]  /*0160*/  ULOP3.LUT UR13, UR16, 0x7ffffff0, URZ, 0xc0, !UPT ;  /* 0x7ffffff0100d7892 */ /* 0x000fcc000f8ec0ff */
[----:B------:R-:W-:Y:S01]  /*0170*/  MOV R3, UR13 ;  /* 0x0000000d00037c02 */ /* 0x000fe20008000f00 */
[----:B-1----:R-:W-:Y:S02]  /*0180*/  UIADD3 UR4, UP2, UPT, UR10, 0x40, URZ ;  /* 0x000000400a047890 */ /* 0x002fe4000ff5e0ff */
[----:B------:R-:W-:Y:S02]  /*0190*/  UIADD3 UR6, UP1, UPT, UR8, 0x40, URZ ;  /* 0x0000004008067890 */ /* 0x000fe4000ff3e0ff */
[----:B------:R-:W-:Y:S02]  /*01a0*/  UIADD3.X UR5, UPT, UPT, URZ, UR11, URZ, UP2, !UPT ;  /* 0x0000000bff057290 */ /* 0x000fe400097fe4ff */
[----:B------:R-:W-:Y:S01]  /*01b0*/  IMAD.U32 R10, RZ, RZ, UR4 ;  /* 0x00000004ff0a7e24 */ /* 0x000fe2000f8e00ff */
[----:B------:R-:W-:Y:S02]  /*01c0*/  UIADD3 UR8, UPT, UPT, -UR13, URZ, URZ ;  /* 0x000000ff0d087290 */ /* 0x000fe4000fffe1ff */
[----:B------:R-:W-:Y:S01]  /*01d0*/  UIADD3.X UR7, UPT, UPT, URZ, UR9, URZ, UP1, !UPT ;  /* 0x00000009ff077290 */ /* 0x000fe20008ffe4ff */
[----:B------:R-:W-:-:S11]  /*01e0*/  MOV R11, UR5 ;  /* 0x00000005000b7c02 */ /* 0x000fd60008000f00 */
.L_x_5:
[----:B------:R-:W-:Y:S01]  /*01f0*/  MOV R5, UR7 ;  /* 0x0000000700057c02 */ /* 0x000fe20008000f00 */
[----:B------:R-:W-:Y:S01]  /*0200*/  IMAD.U32 R4, RZ, RZ, UR6 ;  /* 0x00000006ff047e24 */ /* 0x000fe2000f8e00ff */
[----:B------:R-:W-:Y:S01]  /*0210*/  MOV R7, R11 ;  /* 0x0000000b00077202 */ /* 0x000fe20000000f00 */
[----:B------:R-:W-:Y:S02]  /*0220*/  IMAD.MOV.U32 R6, RZ, RZ, R10 ;  /* 0x000000ffff067224 */ /* 0x000fe400078e000a */
[----:B------:R-:W-:-:S03]  /*0230*/  IMAD.WIDE R4, R26, 0x8, R4 ;  /* 0x000000081a047825 */ /* 0x000fc600078e0204 */
[----:B0-----:R-:W2:Y:S04]  /*0240*/  LDG.E.64 R22, desc[UR14][R6.64+-0x40] ;  /* 0xffffc00e06167981 */ /* 0x001ea8000c1e1b00 */
[----:B------:R-:W2:Y:S04]  /*0250*/  LDG.E.64 R12, desc[UR14][R4.64+-0x40] ;  /* 0xffffc00e040c7981 */ /* 0x000ea8000c1e1b00 */
[----:B------:R-:W3:Y:S04]  /*0260*/  LDG.E.64 R20, desc[UR14][R6.64+-0x38] ;  /* 0xffffc80e06147981 */ /* 0x000ee8000c1e1b00 */
[----:B------:R-:W3:Y:S04]  /*0270*/  LDG.E.64 R16, desc[UR14][R4.64+-0x38] ;  /* 0xffffc80e04107981 */ /* 0x000ee8000c1e1b00 */
[----:B------:R-:W4:Y:S04]  /*0280*/  LDG.E.64 R14, desc[UR14][R6.64+-0x30] ;  /* 0xffffd00e060e7981 */ /* 0x000f28000c1e1b00 */
[----:B------:R-:W4:Y:S04]  /*0290*/  LDG.E.64 R10, desc[UR14][R4.64+-0x30] ;  /* 0xffffd00e040a7981 */ /* 0x000f28000c1e1b00 */
[----:B------:R-:W5:Y:S04]  /*02a0*/  LDG.E.64 R18, desc[UR14][R6.64+-0x28] ;  /* 0xffffd80e06127981 */ /* 0x000f68000c1e1b00 */
[----:B------:R-:W5:Y:S01]  /*02b0*/  LDG.E.64 R8, desc[UR14][R4.64+-0x28] ;  /* 0xffffd80e04087981 */ /* 0x000f62000c1e1b00 */
[----:B--2---:R-:W-:-:S03]  /*02c0*/  DFMA R22, R12, R22, R24 ;  /* 0x000000160c16722b */ /* 0x004fc60000000018 */
[----:B------:R-:W2:Y:S04]  /*02d0*/  LDG.E.64 R24, desc[UR14][R6.64+-0x20] ;  /* 0xffffe00e06187981 */ /* 0x000ea8000c1e1b00 */
[----:B------:R-:W2:Y:S01]  /*02e0*/  LDG.E.64 R12, desc[UR14][R4.64+-0x20] ;  /* 0xffffe00e040c7981 */ /* 0x000ea2000c1e1b00 */
[----:B---3--:R-:W-:-:S03]  /*02f0*/  DFMA R20, R16, R20, R22 ;  /* 0x000000141014722b */ /* 0x008fc60000000016 */
[----:B------:R-:W3:Y:S04]  /*0300*/  LDG.E.64 R22, desc[UR14][R6.64+-0x18] ;  /* 0xffffe80e06167981 */ /* 0x000ee8000c1e1b00 */
[----:B------:R-:W3:Y:S01]  /*0310*/  LDG.E.64 R16, desc[UR14][R4.64+-0x18] ;  /* 0xffffe80e04107981 */ /* 0x000ee2000c1e1b00 */
[----:B----4-:R-:W-:-:S03]  /*0320*/  DFMA R14, R10, R14, R20 ;  /* 0x0000000e0a0e722b */ /* 0x010fc60000000014 */
[----:B------:R-:W4:Y:S04]  /*0330*/  LDG.E.64 R10, desc[UR14][R6.64+-0x10] ;  /* 0xfffff00e060a7981 */ /* 0x000f28000c1e1b00 */
[----:B------:R-:W4:Y:S01]  /*0340*/  LDG.E.64 R20, desc[UR14][R4.64+-0x10] ;  /* 0xfffff00e04147981 */ /* 0x000f22000c1e1b00 */
[----:B-----5:R-:W-:-:S03]  /*0350*/  DFMA R18, R8, R18, R14 ;  /* 0x000000120812722b */ /* 0x020fc6000000000e */
        /* <DEDUP_REMOVED lines=26> */
[----:B------:R-:W-:Y:S01]  /*0500*/  UIADD3 UR8, UPT, UPT, UR8, 0x10, URZ ;  /* 0x0000001008087890 */ /* 0x000fe2000fffe0ff */
[----:B------:R-:W-:-:S03]  /*0510*/  IADD3 R26, PT, PT, R26, 0x10, RZ ;  /* 0x000000101a1a7810 */ /* 0x000fc60007ffe0ff */
[----:B------:R-:W-:Y:S01]  /*0520*/  UISETP.NE.AND UP1, UPT, UR8, URZ, UPT ;  /* 0x000000ff0800728c */ /* 0x000fe2000bf25270 */
[----:B--2---:R-:W-:-:S08]  /*0530*/  DFMA R10, R14, R12, R10 ;  /* 0x0000000c0e0a722b */ /* 0x004fd0000000000a */
[----:B---3--:R-:W-:-:S08]  /*0540*/  DFMA R10, R18, R16, R10 ;  /* 0x00000010120a722b */ /* 0x008fd0000000000a */
[----:B----4-:R-:W-:Y:S01]  /*0550*/  DFMA R24, R24, R22, R10 ;  /* 0x000000161818722b */ /* 0x010fe2000000000a */
[----:B------:R-:W-:-:S05]  /*0560*/  IADD3 R10, P0, PT, R6, 0x80, RZ ;  /* 0x00000080060a7810 */ /* 0x000fca0007f1e0ff */
[----:B------:R-:W-:Y:S02]  /*0570*/  IMAD.X R11, RZ, RZ, R7, P0 ;  /* 0x000000ffff0b7224 */ /* 0x000fe400000e0607 */
[----:B-----5:R-:W-:Y:S01]  /*0580*/  DFMA R24, R20, R8, R24 ;  /* 0x000000081418722b */ /* 0x020fe20000000018 */
[----:B------:R-:W-:Y:S10]  /*0590*/  BRA.U UP1, `(.L_x_5) ;  /* 0xfffffffd01147547 */ /* 0x000ff4000b83ffff */
.L_x_4:
[----:B------:R-:W-:Y:S05]  /*05a0*/  BRA.U !UP0, `(.L_x_3) ;  /* 0x0000000508347547 */ /* 0x000fea000b800000 */
[----:B------:R-:W-:Y:S02]  /*05b0*/  UISETP.GE.U32.AND UP0, UPT, UR12, 0x8, UPT ;  /* 0x000000080c00788c */ /* 0x000fe4000bf06070 */
[----:B------:R-:W-:-:S04]  /*05c0*/  ULOP3.LUT UR5, UR16, 0x7, URZ, 0xc0, !UPT ;  /* 0x0000000710057892 */ /* 0x000fc8000f8ec0ff */
[----:B------:R-:W-:-:S03]  /*05d0*/  UISETP.NE.AND UP1, UPT, UR5, URZ, UPT ;  /* 0x000000ff0500728c */ /* 0x000fc6000bf25270 */
[----:B------:R-:W-:Y:S08]  /*05e0*/  BRA.U !UP0, `(.L_x_6) ;  /* 0x0000000108787547 */ /* 0x000ff0000b800000 */
[----:B------:R-:W1:Y:S01]  /*05f0*/  LDC.64 R10, c[0x0][0x380] ;  /* 0x0000e000ff0a7b82 */ /* 0x000e620000000a00 */
[----:B------:R-:W-:-:S07]  /*0600*/  IMAD.IADD R7, R2, 0x1, R3 ;  /* 0x0000000102077824 */ /* 0x000fce00078e0203 */
[----:B------:R-:W2:Y:S01]  /*0610*/  LDC.64 R4, c[0x0][0x388] ;  /* 0x0000e200ff047b82 */ /* 0x000ea20000000a00 */
[----:B-1----:R-:W-:-:S05]  /*0620*/  IMAD.WIDE R10, R7, 0x8, R10 ;  /* 0x00000008070a7825 */ /* 0x002fca00078e020a */
[----:B0-----:R-:W3:Y:S01]  /*0630*/  LDG.E.64 R12, desc[UR14][R10.64] ;  /* 0x0000000e0a0c7981 */ /* 0x001ee2000c1e1b00 */
[----:B--2---:R-:W-:-:S03]  /*0640*/  IMAD.WIDE.U32 R4, R3, 0x8, R4 ;  /* 0x0000000803047825 */ /* 0x004fc600078e0004 */
[----:B------:R-:W2:Y:S04]  /*0650*/  LDG.E.64 R16, desc[UR14][R10.64+0x8] ;  /* 0x0000080e0a107981 */ /* 0x000ea8000c1e1b00 */
[----:B------:R-:W3:Y:S04]  /*0660*/  LDG.E.64 R14, desc[UR14][R4.64] ;  /* 0x0000000e040e7981 */ /* 0x000ee8000c1e1b00 */
[----:B------:R-:W2:Y:S04]  /*0670*/  LDG.E.64 R18, desc[UR14][R4.64+0x8] ;  /* 0x0000080e04127981 */ /* 0x000ea8000c1e1b00 */
[----:B------:R-:W4:Y:S04]  /*0680*/  LDG.E.64 R20, desc[UR14][R10.64+0x10] ;  /* 0x0000100e0a147981 */ /* 0x000f28000c1e1b00 */
[----:B------:R-:W4:Y:S04]  /*0690*/  LDG.E.64 R22, desc[UR14][R4.64+0x10] ;  /* 0x0000100e04167981 */ /* 0x000f28000c1e1b00 */
[----:B------:R-:W5:Y:S04]  /*06a0*/  LDG.E.64 R6, desc[UR14][R10.64+0x18] ;  /* 0x0000180e0a067981 */ /* 0x000f68000c1e1b00 */
[----:B------:R-:W5:Y:S04]  /*06b0*/  LDG.E.64 R8, desc[UR14][R4.64+0x18] ;  /* 0x0000180e04087981 */ /* 0x000f68000c1e1b00 */
[----:B------:R-:W5:Y:S04]  /*06c0*/  LDG.E.64 R26, desc[UR14][R10.64+0x38] ;  /* 0x0000380e0a1a7981 */ /* 0x000f68000c1e1b00 */
[----:B------:R-:W5:Y:S01]  /*06d0*/  LDG.E.64 R28, desc[UR14][R4.64+0x38] ;  /* 0x0000380e041c7981 */ /* 0x000f62000c1e1b00 */
[----:B---3--:R-:W-:-:S03]  /*06e0*/  DFMA R24, R12, R14, R24 ;  /* 0x0000000e0c18722b */ /* 0x008fc60000000018 */
[----:B------:R-:W3:Y:S04]  /*06f0*/  LDG.E.64 R12, desc[UR14][R10.64+0x20] ;  /* 0x0000200e0a0c7981 */ /* 0x000ee8000c1e1b00 */
[----:B------:R-:W3:Y:S01]  /*0700*/  LDG.E.64 R14, desc[UR14][R4.64+0x20] ;  /* 0x0000200e040e7981 */ /* 0x000ee2000c1e1b00 */
[----:B--2---:R-:W-:-:S03]  /*0710*/  DFMA R24, R16, R18, R24 ;  /* 0x000000121018722b */ /* 0x004fc60000000018 */
[----:B------:R-:W2:Y:S04]  /*0720*/  LDG.E.64 R16, desc[UR14][R10.64+0x28] ;  /* 0x0000280e0a107981 */ /* 0x000ea8000c1e1b00 */
[----:B------:R-:W2:Y:S01]  /*0730*/  LDG.E.64 R18, desc[UR14][R4.64+0x28] ;  /* 0x0000280e04127981 */ /* 0x000ea2000c1e1b00 */
[----:B----4-:R-:W-:-:S03]  /*0740*/  DFMA R20, R20, R22, R24 ;  /* 0x000000161414722b */ /* 0x010fc60000000018 */
[----:B------:R-:W4:Y:S04]  /*0750*/  LDG.E.64 R22, desc[UR14][R10.64+0x30] ;  /* 0x0000300e0a167981 */ /* 0x000f28000c1e1b00 */
[----:B------:R-:W4:Y:S01]  /*0760*/  LDG.E.64 R24, desc[UR14][R4.64+0x30] ;  /* 0x0000300e04187981 */ /* 0x000f22000c1e1b00 */
[----:B-----5:R-:W-:Y:S01]  /*0770*/  DFMA R6, R6, R8, R20 ;  /* 0x000000080606722b */ /* 0x020fe20000000014 */
[----:B------:R-:W-:-:S07]  /*0780*/  IADD3 R3, PT, PT, R3, 0x8, RZ ;  /* 0x0000000803037810 */ /* 0x000fce0007ffe0ff */
[----:B---3--:R-:W-:-:S08]  /*0790*/  DFMA R6, R12, R14, R6 ;  /* 0x0000000e0c06722b */ /* 0x008fd00000000006 */
[----:B--2---:R-:W-:-:S08]  /*07a0*/  DFMA R6, R16, R18, R6 ;  /* 0x000000121006722b */ /* 0x004fd00000000006 */
[----:B----4-:R-:W-:-:S08]  /*07b0*/  DFMA R24, R22, R24, R6 ;  /* 0x000000181618722b */ /* 0x010fd00000000006 */
[----:B------:R-:W-:-:S11]  /*07c0*/  DFMA R24, R26, R28, R24 ;  /* 0x0000001c1a18722b */ /* 0x000fd60000000018 */
.L_x_6:
        /* <DEDUP_REMOVED lines=17> */
[----:B------:R-:W5:Y:S01]  /*08e0*/  LDG.E.64 R14, desc[UR14][R20.64+0x18] ;  /* 0x0000180e140e7981 */ /* 0x000f62000c1e1b00 */
[----:B------:R-:W-:Y:S01]  /*08f0*/  IADD3 R3, PT, PT, R3, 0x4, RZ ;  /* 0x0000000403037810 */ /* 0x000fe20007ffe0ff */
[----:B---3--:R-:W-:-:S08]  /*0900*/  DFMA R18, R18, R22, R24 ;  /* 0x000000161212722b */ /* 0x008fd00000000018 */
[----:B--2---:R-:W-:-:S08]  /*0910*/  DFMA R8, R8, R10, R18 ;  /* 0x0000000a0808722b */ /* 0x004fd00000000012 */
[----:B----4-:R-:W-:-:S08]  /*0920*/  DFMA R4, R4, R6, R8 ;  /* 0x000000060404722b */ /* 0x010fd00000000008 */
[----:B-----5:R-:W-:-:S11]  /*0930*/  DFMA R24, R12, R14, R4 ;  /* 0x0000000e0c18722b */ /* 0x020fd60000000004 */
.L_x_7:
[----:B------:R-:W-:Y:S05]  /*0940*/  BRA.U !UP1, `(.L_x_3) ;  /* 0x00000001094c7547 */ /* 0x000fea000b800000 */
[----:B------:R-:W1:Y:S01]  /*0950*/  LDC.64 R4, c[0x0][0x388] ;  /* 0x0000e200ff047b82 */ /* 0x000e620000000a00 */
[----:B------:R-:W-:Y:S01]  /*0960*/  IADD3 R9, PT, PT, R2, R3, RZ ;  /* 0x0000000302097210 */ /* 0x000fe20007ffe0ff */
[----:B------:R-:W-:-:S06]  /*0970*/  UIADD3 UR4, UPT, UPT, -UR4, URZ, URZ ;  /* 0x000000ff04047290 */ /* 0x000fcc000fffe1ff */
[----:B------:R-:W2:Y:S01]  /*0980*/  LDC.64 R6, c[0x0][0x380] ;  /* 0x0000e000ff067b82 */ /* 0x000ea20000000a00 */
[----:B-1----:R-:W-:-:S04]  /*0990*/  IMAD.WIDE.U32 R4, R3, 0x8, R4 ;  /* 0x0000000803047825 */ /* 0x002fc800078e0004 */
[----:B------:R-:W-:Y:S01]  /*09a0*/  IMAD.MOV.U32 R8, RZ, RZ, R4 ;  /* 0x000000ffff087224 */ /* 0x000fe200078e0004 */
[----:B------:R-:W-:-:S07]  /*09b0*/  MOV R11, R5 ;  /* 0x00000005000b7202 */ /* 0x000fce0000000f00 */
.L_x_8:
[----:B--2---:R-:W-:Y:S01]  /*09c0*/  IMAD.WIDE R2, R9, 0x8, R6 ;  /* 0x0000000809027825 */ /* 0x004fe200078e0206 */
[----:B------:R-:W-:-:S03]  /*09d0*/  MOV R4, R8 ;  /* 0x0000000800047202 */ /* 0x000fc60000000f00 */
[----:B------:R-:W-:Y:S02]  /*09e0*/  IMAD.MOV.U32 R5, RZ, RZ, R11 ;  /* 0x000000ffff057224 */ /* 0x000fe400078e000b */
[----:B0-----:R-:W2:Y:S04]  /*09f0*/  LDG.E.64 R2, desc[UR14][R2.64] ;  /* 0x0000000e02027981 */ /* 0x001ea8000c1e1b00 */
[----:B------:R-:W2:Y:S01]  /*0a00*/  LDG.E.64 R4, desc[UR14][R4.64] ;  /* 0x0000000e04047981 */ /* 0x000ea2000c1e1b00 */
[----:B------:R-:W-:Y:S01]  /*0a10*/  UIADD3 UR4, UPT, UPT, UR4, 0x1, URZ ;  /* 0x0000000104047890 */ /* 0x000fe2000fffe0ff */
[----:B------:R-:W-:Y:S02]  /*0a20*/  IADD3 R8, P0, PT, R8, 0x8, RZ ;  /* 0x0000000808087810 */ /* 0x000fe40007f1e0ff */
[----:B------:R-:W-:Y:S01]  /*0a30*/  IADD3 R9, PT, PT, R9, 0x1, RZ ;  /* 0x0000000109097810 */ /* 0x000fe20007ffe0ff */
[----:B------:R-:W-:Y:S01]  /*0a40*/  UISETP.NE.AND UP0, UPT, UR4, URZ, UPT ;  /* 0x000000ff0400728c */ /* 0x000fe2000bf05270 */
[----:B------:R-:W-:Y:S01]  /*0a50*/  IADD3.X R11, PT, PT, RZ, R11, RZ, P0, !PT ;  /* 0x0000000bff0b7210 */ /* 0x000fe200007fe4ff */
[----:B--2---:R-:W-:-:S07]  /*0a60*/  DFMA R24, R2, R4, R24 ;  /* 0x000000040218722b */ /* 0x004fce0000000018 */
[----:B------:R-:W-:Y:S05]  /*0a70*/  BRA.U UP0, `(.L_x_8) ;  /* 0xfffffffd00d07547 */ /* 0x000fea000b83ffff */
.L_x_3:
[----:B------:R-:W1:Y:S02]  /*0a80*/  LDC.64 R2, c[0x0][0x390] ;  /* 0x0000e400ff027b82 */ /* 0x000e640000000a00 */
[----:B-1----:R-:W-:-:S05]  /*0a90*/  IMAD.WIDE R2, R0, 0x8, R2 ;  /* 0x0000000800027825 */ /* 0x002fca00078e0202 */
[----:B0-----:R-:W-:Y:S01]  /*0aa0*/  STG.E.64 desc[UR14][R2.64], R24 ;  /* 0x0000001802007986 */ /* 0x001fe2000c101b0e */
[----:B------:R-:W-:Y:S05]  /*0ab0*/  EXIT ;  /* 0x000000000000794d */ /* 0x000fea0003800000 */
.L_x_9:
        /* <DEDUP_REMOVED lines=12> */
.L_x_13:


//--------------------- .nv.shared.reserved.0     --------------------------
	.section	.nv.shared.reserved.0,"aw",@nobits
	.weak		__nv_reservedSMEM_offset_0_alias
	.size		__nv_reservedSMEM_offset_0_alias, 0, 64
	.other		__nv_reservedSMEM_offset_0_alias,@"STO_CUDA_RESERVED_SHARED STV_DEFAULT"
__nv_reservedSMEM_offset_0_alias:
	.zero		0
	.zero		64


//--------------------- .nv.constant0._Z12vector_scalePdS_di --------------------------
	.section	.nv.constant0._Z12vector_scalePdS_di,"a",@progbits
	.sectionflags	@""
	.align	4
.nv.constant0._Z12vector_scalePdS_di:
	.zero		924


//--------------------- .nv.constant0._Z15vector_subtractPdS_S_di --------------------------
	.section	.nv.constant0._Z15vector_subtractPdS_S_di,"a",@progbits
	.sectionflags	@""
	.align	4
.nv.constant0._Z15vector_subtractPdS_S_di:
	.zero		932


//--------------------- .nv.constant0._Z10vector_addPdS_S_di --------------------------
	.section	.nv.constant0._Z10vector_addPdS_S_di,"a",@progbits
	.sectionflags	@""
	.align	4
.nv.constant0._Z10vector_addPdS_S_di:
	.zero		932


//--------------------- .nv.constant0._Z22matrix_vector_multiplyPdS_S_i --------------------------
	.section	.nv.constant0._Z22matrix_vector_multiplyPdS_S_i,"a",@progbits
	.sectionflags	@""
	.align	4
.nv.constant0._Z22matrix_vector_multiplyPdS_S_i:
	.zero		924


//--------------------- SYMBOLS --------------------------

	.type		.nv.reservedSmem.offset0,@object
	.size		.nv.reservedSmem.offset0,0x4
